//
// Generated by NVIDIA NVVM Compiler
//
// Compiler Build ID: CL-36424714
// Cuda compilation tools, release 13.0, V13.0.88
// Based on NVVM 20.0.0
//

.version 9.0
.target sm_100
.address_size 64

	// .globl	_Z22detectCandidatesKernelPKbP9Candidateiii
.global .align 1 .b8 _ZN34_INTERNAL_cbadd163_4_k_cu_02fbb04c4cuda3std3__45__cpo5beginE[1];
.global .align 1 .b8 _ZN34_INTERNAL_cbadd163_4_k_cu_02fbb04c4cuda3std3__45__cpo3endE[1];
.global .align 1 .b8 _ZN34_INTERNAL_cbadd163_4_k_cu_02fbb04c4cuda3std3__45__cpo6cbeginE[1];
.global .align 1 .b8 _ZN34_INTERNAL_cbadd163_4_k_cu_02fbb04c4cuda3std3__45__cpo4cendE[1];
.global .align 1 .b8 _ZN34_INTERNAL_cbadd163_4_k_cu_02fbb04c4cuda3std3__45__cpo6rbeginE[1];
.global .align 1 .b8 _ZN34_INTERNAL_cbadd163_4_k_cu_02fbb04c4cuda3std3__45__cpo4rendE[1];
.global .align 1 .b8 _ZN34_INTERNAL_cbadd163_4_k_cu_02fbb04c4cuda3std3__45__cpo7crbeginE[1];
.global .align 1 .b8 _ZN34_INTERNAL_cbadd163_4_k_cu_02fbb04c4cuda3std3__45__cpo5crendE[1];
.global .align 1 .b8 _ZN34_INTERNAL_cbadd163_4_k_cu_02fbb04c4cuda3std3__436_GLOBAL__N__cbadd163_4_k_cu_02fbb04c6ignoreE[1];
.global .align 1 .b8 _ZN34_INTERNAL_cbadd163_4_k_cu_02fbb04c4cuda3std3__419piecewise_constructE[1];
.global .align 1 .b8 _ZN34_INTERNAL_cbadd163_4_k_cu_02fbb04c4cuda3std3__48in_placeE[1];
.global .align 1 .b8 _ZN34_INTERNAL_cbadd163_4_k_cu_02fbb04c4cuda3std3__420unreachable_sentinelE[1];
.global .align 1 .b8 _ZN34_INTERNAL_cbadd163_4_k_cu_02fbb04c4cuda3std3__47nulloptE[1];
.global .align 1 .b8 _ZN34_INTERNAL_cbadd163_4_k_cu_02fbb04c4cuda3std3__48unexpectE[1];
.global .align 1 .b8 _ZN34_INTERNAL_cbadd163_4_k_cu_02fbb04c4cuda3std6ranges3__45__cpo4swapE[1];
.global .align 1 .b8 _ZN34_INTERNAL_cbadd163_4_k_cu_02fbb04c4cuda3std6ranges3__45__cpo9iter_moveE[1];
.global .align 1 .b8 _ZN34_INTERNAL_cbadd163_4_k_cu_02fbb04c4cuda3std6ranges3__45__cpo5beginE[1];
.global .align 1 .b8 _ZN34_INTERNAL_cbadd163_4_k_cu_02fbb04c4cuda3std6ranges3__45__cpo3endE[1];
.global .align 1 .b8 _ZN34_INTERNAL_cbadd163_4_k_cu_02fbb04c4cuda3std6ranges3__45__cpo6cbeginE[1];
.global .align 1 .b8 _ZN34_INTERNAL_cbadd163_4_k_cu_02fbb04c4cuda3std6ranges3__45__cpo4cendE[1];
.global .align 1 .b8 _ZN34_INTERNAL_cbadd163_4_k_cu_02fbb04c4cuda3std6ranges3__45__cpo7advanceE[1];
.global .align 1 .b8 _ZN34_INTERNAL_cbadd163_4_k_cu_02fbb04c4cuda3std6ranges3__45__cpo9iter_swapE[1];
.global .align 1 .b8 _ZN34_INTERNAL_cbadd163_4_k_cu_02fbb04c4cuda3std6ranges3__45__cpo4nextE[1];
.global .align 1 .b8 _ZN34_INTERNAL_cbadd163_4_k_cu_02fbb04c4cuda3std6ranges3__45__cpo4prevE[1];
.global .align 1 .b8 _ZN34_INTERNAL_cbadd163_4_k_cu_02fbb04c4cuda3std6ranges3__45__cpo4dataE[1];
.global .align 1 .b8 _ZN34_INTERNAL_cbadd163_4_k_cu_02fbb04c4cuda3std6ranges3__45__cpo5cdataE[1];
.global .align 1 .b8 _ZN34_INTERNAL_cbadd163_4_k_cu_02fbb04c4cuda3std6ranges3__45__cpo4sizeE[1];
.global .align 1 .b8 _ZN34_INTERNAL_cbadd163_4_k_cu_02fbb04c4cuda3std6ranges3__45__cpo5ssizeE[1];
.global .align 1 .b8 _ZN34_INTERNAL_cbadd163_4_k_cu_02fbb04c4cuda3std6ranges3__45__cpo8distanceE[1];
.global .align 1 .b8 _ZN34_INTERNAL_cbadd163_4_k_cu_02fbb04c6thrust24THRUST_300001_SM_1000_NS8cuda_cub3parE[1];
.global .align 1 .b8 _ZN34_INTERNAL_cbadd163_4_k_cu_02fbb04c6thrust24THRUST_300001_SM_1000_NS8cuda_cub10par_nosyncE[1];
.global .align 1 .b8 _ZN34_INTERNAL_cbadd163_4_k_cu_02fbb04c6thrust24THRUST_300001_SM_1000_NS6system6detail10sequential3seqE[1];
.global .align 1 .b8 _ZN34_INTERNAL_cbadd163_4_k_cu_02fbb04c6thrust24THRUST_300001_SM_1000_NS12placeholders2_1E[1];
.global .align 1 .b8 _ZN34_INTERNAL_cbadd163_4_k_cu_02fbb04c6thrust24THRUST_300001_SM_1000_NS12placeholders2_2E[1];
.global .align 1 .b8 _ZN34_INTERNAL_cbadd163_4_k_cu_02fbb04c6thrust24THRUST_300001_SM_1000_NS12placeholders2_3E[1];
.global .align 1 .b8 _ZN34_INTERNAL_cbadd163_4_k_cu_02fbb04c6thrust24THRUST_300001_SM_1000_NS12placeholders2_4E[1];
.global .align 1 .b8 _ZN34_INTERNAL_cbadd163_4_k_cu_02fbb04c6thrust24THRUST_300001_SM_1000_NS12placeholders2_5E[1];
.global .align 1 .b8 _ZN34_INTERNAL_cbadd163_4_k_cu_02fbb04c6thrust24THRUST_300001_SM_1000_NS12placeholders2_6E[1];
.global .align 1 .b8 _ZN34_INTERNAL_cbadd163_4_k_cu_02fbb04c6thrust24THRUST_300001_SM_1000_NS12placeholders2_7E[1];
.global .align 1 .b8 _ZN34_INTERNAL_cbadd163_4_k_cu_02fbb04c6thrust24THRUST_300001_SM_1000_NS12placeholders2_8E[1];
.global .align 1 .b8 _ZN34_INTERNAL_cbadd163_4_k_cu_02fbb04c6thrust24THRUST_300001_SM_1000_NS12placeholders2_9E[1];
.global .align 1 .b8 _ZN34_INTERNAL_cbadd163_4_k_cu_02fbb04c6thrust24THRUST_300001_SM_1000_NS12placeholders3_10E[1];
.global .align 1 .b8 _ZN34_INTERNAL_cbadd163_4_k_cu_02fbb04c6thrust24THRUST_300001_SM_1000_NS3seqE[1];

.visible .entry _Z22detectCandidatesKernelPKbP9Candidateiii(
	.param .u64 .ptr .align 1 _Z22detectCandidatesKernelPKbP9Candidateiii_param_0,
	.param .u64 .ptr .align 1 _Z22detectCandidatesKernelPKbP9Candidateiii_param_1,
	.param .u32 _Z22detectCandidatesKernelPKbP9Candidateiii_param_2,
	.param .u32 _Z22detectCandidatesKernelPKbP9Candidateiii_param_3,
	.param .u32 _Z22detectCandidatesKernelPKbP9Candidateiii_param_4
)
{
	.reg .pred 	%p<18>;
	.reg .b16 	%rs<9>;
	.reg .b32 	%r<48>;
	.reg .b64 	%rd<11>;

	ld.param.u64 	%rd5, [_Z22detectCandidatesKernelPKbP9Candidateiii_param_0];
	ld.param.u64 	%rd4, [_Z22detectCandidatesKernelPKbP9Candidateiii_param_1];
	ld.param.u32 	%r17, [_Z22detectCandidatesKernelPKbP9Candidateiii_param_2];
	ld.param.u32 	%r18, [_Z22detectCandidatesKernelPKbP9Candidateiii_param_3];
	ld.param.u32 	%r19, [_Z22detectCandidatesKernelPKbP9Candidateiii_param_4];
	cvta.to.global.u64 	%rd1, %rd5;
	mov.u32 	%r20, %ctaid.x;
	mov.u32 	%r21, %ntid.x;
	mov.u32 	%r22, %tid.x;
	mad.lo.s32 	%r1, %r20, %r21, %r22;
	mul.lo.s32 	%r23, %r19, %r19;
	setp.ge.s32 	%p1, %r1, %r23;
	@%p1 bra 	$L__BB0_13;
	div.s32 	%r4, %r1, %r19;
	mul.lo.s32 	%r25, %r4, %r19;
	sub.s32 	%r2, %r1, %r25;
	sub.s32 	%r3, %r2, %r18;
	sub.s32 	%r5, %r4, %r18;
	shl.b32 	%r26, %r18, 1;
	add.s32 	%r27, %r26, %r17;
	mad.lo.s32 	%r6, %r4, %r27, %r2;
	min.s32 	%r28, %r2, %r4;
	setp.lt.s32 	%p2, %r28, 1;
	sub.s32 	%r29, %r27, %r6;
	setp.gt.s32 	%p3, %r29, -1;
	not.b32 	%r31, %r27;
	add.s32 	%r32, %r6, %r31;
	cvt.s64.s32 	%rd6, %r32;
	add.s64 	%rd2, %rd1, %rd6;
	mov.b32 	%r44, 0;
	or.pred  	%p4, %p2, %p3;
	@%p4 bra 	$L__BB0_3;
	ld.global.u8 	%rs2, [%rd2];
	setp.ne.s16 	%p5, %rs2, 0;
	selp.u32 	%r44, 1, 0, %p5;
$L__BB0_3:
	setp.lt.s32 	%p6, %r4, 1;
	add.s32 	%r34, %r17, %r18;
	add.s32 	%r9, %r34, -1;
	setp.ge.s32 	%p7, %r3, %r9;
	mov.b32 	%r45, 0;
	or.pred  	%p8, %p7, %p6;
	@%p8 bra 	$L__BB0_5;
	ld.global.u8 	%rs3, [%rd2+1];
	setp.eq.s16 	%p9, %rs3, 0;
	selp.b32 	%r45, 0, 2, %p9;
$L__BB0_5:
	setp.lt.s32 	%p10, %r2, 1;
	setp.ge.s32 	%p11, %r5, %r9;
	cvt.s64.s32 	%rd7, %r6;
	add.s64 	%rd3, %rd1, %rd7;
	mov.b32 	%r46, 0;
	or.pred  	%p12, %p10, %p11;
	@%p12 bra 	$L__BB0_7;
	ld.global.u8 	%rs4, [%rd3+-1];
	setp.eq.s16 	%p13, %rs4, 0;
	selp.b32 	%r46, 0, 4, %p13;
$L__BB0_7:
	max.s32 	%r37, %r3, %r5;
	setp.ge.s32 	%p14, %r37, %r9;
	mov.b32 	%r47, 0;
	@%p14 bra 	$L__BB0_9;
	ld.global.u8 	%rs5, [%rd3];
	setp.eq.s16 	%p15, %rs5, 0;
	selp.b32 	%r47, 0, 8, %p15;
$L__BB0_9:
	or.b32  	%r39, %r45, %r44;
	or.b32  	%r40, %r39, %r46;
	or.b32  	%r38, %r40, %r47;
	mov.b16 	%rs8, 1;
	setp.gt.u32 	%p16, %r38, 15;
	@%p16 bra 	$L__BB0_12;
	mov.b32 	%r41, 1;
	shl.b32 	%r42, %r41, %r38;
	and.b32  	%r43, %r42, 37929;
	setp.ne.s32 	%p17, %r43, 0;
	@%p17 bra 	$L__BB0_11;
	bra.uni 	$L__BB0_12;
$L__BB0_11:
	mov.b16 	%rs8, 0;
$L__BB0_12:
	cvta.to.global.u64 	%rd8, %rd4;
	mul.wide.s32 	%rd9, %r1, 16;
	add.s64 	%rd10, %rd8, %rd9;
	st.global.u32 	[%rd10], %r3;
	st.global.u32 	[%rd10+4], %r5;
	st.global.u32 	[%rd10+8], %r38;
	st.global.u8 	[%rd10+12], %rs8;
$L__BB0_13:
	ret;

}
	// .globl	_ZN3cub18CUB_300001_SM_10006detail11EmptyKernelIvEEvv
.visible .entry _ZN3cub18CUB_300001_SM_10006detail11EmptyKernelIvEEvv()
{


	ret;

}


// ===== COMPILED SASS (sm_100) =====

	.target	sm_100

	.elftype	@"ET_EXEC"


//--------------------- .note.nv.tkinfo           --------------------------
	.section	.note.nv.tkinfo,"",@"SHT_NOTE"
	.sectionflags	@"SHF_NOTE_NV_TKINFO"
	.tkinfo
        /*0018*/ 	.word	0x00000002
        /*0030*/ 	.string	""
        /*0030*/ 	.string	"ptxas"
        /*0030*/ 	.string	"Cuda compilation tools, release 13.0, V13.0.88"
        /*0030*/ 	.string	"Build cuda_13.0.r13.0/compiler.36424714_0"
        /*0030*/ 	.string	"-arch sm_100 -m 64 "



//--------------------- .note.nv.cuinfo           --------------------------
	.section	.note.nv.cuinfo,"",@"SHT_NOTE"
	.sectionflags	@"SHF_NOTE_NV_CUINFO"
        /*0018*/ 	.short	0x0002
        /*001a*/ 	.short	0x0064
        /*001c*/ 	.short	0x0082
	.zero		2


//--------------------- .nv.info                  --------------------------
	.section	.nv.info,"",@"SHT_CUDA_INFO"
	.align	4


	//----- nvinfo : EIATTR_REGCOUNT
	.align		4
        /*0000*/ 	.byte	0x04, 0x2f
        /*0002*/ 	.short	(.L_44 - .L_43)
	.align		4
.L_43:
        /*0004*/ 	.word	index@(_Z22detectCandidatesKernelPKbP9Candidateiii)
        /*0008*/ 	.word	0x00000010


	//----- nvinfo : EIATTR_FRAME_SIZE
	.align		4
.L_44:
        /*000c*/ 	.byte	0x04, 0x11
        /*000e*/ 	.short	(.L_46 - .L_45)
	.align		4
.L_45:
        /*0010*/ 	.word	index@(_Z22detectCandidatesKernelPKbP9Candidateiii)
        /*0014*/ 	.word	0x00000000


	//----- nvinfo : EIATTR_REGCOUNT
	.align		4
.L_46:
        /*0018*/ 	.byte	0x04, 0x2f
        /*001a*/ 	.short	(.L_48 - .L_47)
	.align		4
.L_47:
        /*001c*/ 	.word	index@(_ZN3cub18CUB_300001_SM_10006detail11EmptyKernelIvEEvv)
        /*0020*/ 	.word	0x00000004


	//----- nvinfo : EIATTR_FRAME_SIZE
	.align		4
.L_48:
        /*0024*/ 	.byte	0x04, 0x11
        /*0026*/ 	.short	(.L_50 - .L_49)
	.align		4
.L_49:
        /*0028*/ 	.word	index@(_ZN3cub18CUB_300001_SM_10006detail11EmptyKernelIvEEvv)
        /*002c*/ 	.word	0x00000000


	//----- nvinfo : EIATTR_MIN_STACK_SIZE
	.align		4
.L_50:
        /*0030*/ 	.byte	0x04, 0x12
        /*0032*/ 	.short	(.L_52 - .L_51)
	.align		4
.L_51:
        /*0034*/ 	.word	index@(_ZN3cub18CUB_300001_SM_10006detail11EmptyKernelIvEEvv)
        /*0038*/ 	.word	0x00000000


	//----- nvinfo : EIATTR_MIN_STACK_SIZE
	.align		4
.L_52:
        /*003c*/ 	.byte	0x04, 0x12
        /*003e*/ 	.short	(.L_54 - .L_53)
	.align		4
.L_53:
        /*0040*/ 	.word	index@(_Z22detectCandidatesKernelPKbP9Candidateiii)
        /*0044*/ 	.word	0x00000000
.L_54:


//--------------------- .nv.compat                --------------------------
	.section	.nv.compat,"",@"SHT_CUDA_COMPAT_INFO"
	.align	4
        /*0000*/ 	.byte	0x02, 0x09, 0x00, 0x00, 0x02, 0x02, 0x01, 0x00, 0x02, 0x05, 0x05, 0x00, 0x03, 0x07, 0x01, 0x01
        /*0010*/ 	.byte	0x02, 0x03, 0x00, 0x00, 0x02, 0x06, 0x01, 0x00, 0x04, 0x0b, 0x08, 0x00, 0x09, 0x00, 0x00, 0x00
        /*0020*/ 	.byte	0x00, 0x00, 0x00, 0x00


//--------------------- .nv.info._ZN3cub18CUB_300001_SM_10006detail11EmptyKernelIvEEvv --------------------------
	.section	.nv.info._ZN3cub18CUB_300001_SM_10006detail11EmptyKernelIvEEvv,"",@"SHT_CUDA_INFO"
	.sectionflags	@""
	.align	4


	//----- nvinfo : EIATTR_CUDA_API_VERSION
	.align		4
        /*0000*/ 	.byte	0x04, 0x37
        /*0002*/ 	.short	(.L_56 - .L_55)
.L_55:
        /*0004*/ 	.word	0x00000082


	//----- nvinfo : EIATTR_SPARSE_MMA_MASK
	.align		4
.L_56:
        /*0008*/ 	.byte	0x03, 0x50
        /*000a*/ 	.short	0x0000


	//----- nvinfo : EIATTR_MAXREG_COUNT
	.align		4
        /*000c*/ 	.byte	0x03, 0x1b
        /*000e*/ 	.short	0x00ff


	//----- nvinfo : EIATTR_MERCURY_ISA_VERSION
	.align		4
        /*0010*/ 	.byte	0x03, 0x5f
        /*0012*/ 	.short	0x0101


	//----- nvinfo : EIATTR_VRC_CTA_INIT_COUNT
	.align		4
        /*0014*/ 	.byte	0x02, 0x4a
	.zero		1
	.zero		1


	//----- nvinfo : EIATTR_EXIT_INSTR_OFFSETS
	.align		4
        /*0018*/ 	.byte	0x04, 0x1c
        /*001a*/ 	.short	(.L_58 - .L_57)


	//   ....[0]....
.L_57:
        /*001c*/ 	.word	0x00000010


	//----- nvinfo : EIATTR_SW_WAR
	.align		4
.L_58:
        /*0020*/ 	.byte	0x04, 0x36
        /*0022*/ 	.short	(.L_60 - .L_59)
.L_59:
        /*0024*/ 	.word	0x00000008
.L_60:


//--------------------- .nv.info._Z22detectCandidatesKernelPKbP9Candidateiii --------------------------
	.section	.nv.info._Z22detectCandidatesKernelPKbP9Candidateiii,"",@"SHT_CUDA_INFO"
	.sectionflags	@""
	.align	4


	//----- nvinfo : EIATTR_CUDA_API_VERSION
	.align		4
        /*0000*/ 	.byte	0x04, 0x37
        /*0002*/ 	.short	(.L_62 - .L_61)
.L_61:
        /*0004*/ 	.word	0x00000082


	//----- nvinfo : EIATTR_KPARAM_INFO
	.align		4
.L_62:
        /*0008*/ 	.byte	0x04, 0x17
        /*000a*/ 	.short	(.L_64 - .L_63)
.L_63:
        /*000c*/ 	.word	0x00000000
        /*0010*/ 	.short	0x0004
        /*0012*/ 	.short	0x0018
        /*0014*/ 	.byte	0x00, 0xf0, 0x11, 0x00


	//----- nvinfo : EIATTR_KPARAM_INFO
	.align		4
.L_64:
        /*0018*/ 	.byte	0x04, 0x17
        /*001a*/ 	.short	(.L_66 - .L_65)
.L_65:
        /*001c*/ 	.word	0x00000000
        /*0020*/ 	.short	0x0003
        /*0022*/ 	.short	0x0014
        /*0024*/ 	.byte	0x00, 0xf0, 0x11, 0x00


	//----- nvinfo : EIATTR_KPARAM_INFO
	.align		4
.L_66:
        /*0028*/ 	.byte	0x04, 0x17
        /*002a*/ 	.short	(.L_68 - .L_67)
.L_67:
        /*002c*/ 	.word	0x00000000
        /*0030*/ 	.short	0x0002
        /*0032*/ 	.short	0x0010
        /*0034*/ 	.byte	0x00, 0xf0, 0x11, 0x00


	//----- nvinfo : EIATTR_KPARAM_INFO
	.align		4
.L_68:
        /*0038*/ 	.byte	0x04, 0x17
        /*003a*/ 	.short	(.L_70 - .L_69)
.L_69:
        /*003c*/ 	.word	0x00000000
        /*0040*/ 	.short	0x0001
        /*0042*/ 	.short	0x0008
        /*0044*/ 	.byte	0x00, 0xf5, 0x21, 0x00


	//----- nvinfo : EIATTR_KPARAM_INFO
	.align		4
.L_70:
        /*0048*/ 	.byte	0x04, 0x17
        /*004a*/ 	.short	(.L_72 - .L_71)
.L_71:
        /*004c*/ 	.word	0x00000000
        /*0050*/ 	.short	0x0000
        /*0052*/ 	.short	0x0000
        /*0054*/ 	.byte	0x00, 0xf5, 0x21, 0x00


	//----- nvinfo : EIATTR_SPARSE_MMA_MASK
	.align		4
.L_72:
        /*0058*/ 	.byte	0x03, 0x50
        /*005a*/ 	.short	0x0000


	//----- nvinfo : EIATTR_MAXREG_COUNT
	.align		4
        /*005c*/ 	.byte	0x03, 0x1b
        /*005e*/ 	.short	0x00ff


	//----- nvinfo : EIATTR_MERCURY_ISA_VERSION
	.align		4
        /*0060*/ 	.byte	0x03, 0x5f
        /*0062*/ 	.short	0x0101


	//----- nvinfo : EIATTR_VRC_CTA_INIT_COUNT
	.align		4
        /*0064*/ 	.byte	0x02, 0x4a
	.zero		1
	.zero		1


	//----- nvinfo : EIATTR_EXIT_INSTR_OFFSETS
	.align		4
        /*0068*/ 	.byte	0x04, 0x1c
        /*006a*/ 	.short	(.L_74 - .L_73)


	//   ....[0]....
.L_73:
        /*006c*/ 	.word	0x00000080


	//   ....[1]....
        /*0070*/ 	.word	0x000005b0


	//----- nvinfo : EIATTR_CRS_STACK_SIZE
	.align		4
.L_74:
        /*0074*/ 	.byte	0x04, 0x1e
        /*0076*/ 	.short	(.L_76 - .L_75)
.L_75:
        /*0078*/ 	.word	0x00000000


	//----- nvinfo : EIATTR_CBANK_PARAM_SIZE
	.align		4
.L_76:
        /*007c*/ 	.byte	0x03, 0x19
        /*007e*/ 	.short	0x001c


	//----- nvinfo : EIATTR_PARAM_CBANK
	.align		4
        /*0080*/ 	.byte	0x04, 0x0a
        /*0082*/ 	.short	(.L_78 - .L_77)
	.align		4
.L_77:
        /*0084*/ 	.word	index@(.nv.constant0._Z22detectCandidatesKernelPKbP9Candidateiii)
        /*0088*/ 	.short	0x0380
        /*008a*/ 	.short	0x001c


	//----- nvinfo : EIATTR_SW_WAR
	.align		4
.L_78:
        /*008c*/ 	.byte	0x04, 0x36
        /*008e*/ 	.short	(.L_80 - .L_79)
.L_79:
        /*0090*/ 	.word	0x00000008
.L_80:


//--------------------- .nv.callgraph             --------------------------
	.section	.nv.callgraph,"",@"SHT_CUDA_CALLGRAPH"
	.align	4
	.sectionentsize	8
	.align		4
        /*0000*/ 	.word	0x00000000
	.align		4
        /*0004*/ 	.word	0xffffffff
	.align		4
        /*0008*/ 	.word	0x00000000
	.align		4
        /*000c*/ 	.word	0xfffffffe
	.align		4
        /*0010*/ 	.word	0x00000000
	.align		4
        /*0014*/ 	.word	0xfffffffd
	.align		4
        /*0018*/ 	.word	0x00000000
	.align		4
        /*001c*/ 	.word	0xfffffffc


//--------------------- .nv.constant4             --------------------------
	.section	.nv.constant4,"a",@progbits
	.align	8
	.align		8
.nv.constant4:
        /*0000*/ 	.dword	_ZN34_INTERNAL_cbadd163_4_k_cu_02fbb04c4cuda3std3__45__cpo5beginE
	.align		8
        /*0008*/ 	.dword	_ZN34_INTERNAL_cbadd163_4_k_cu_02fbb04c4cuda3std3__45__cpo3endE
	.align		8
        /*0010*/ 	.dword	_ZN34_INTERNAL_cbadd163_4_k_cu_02fbb04c4cuda3std3__45__cpo6cbeginE
	.align		8
        /*0018*/ 	.dword	_ZN34_INTERNAL_cbadd163_4_k_cu_02fbb04c4cuda3std3__45__cpo4cendE
	.align		8
        /*0020*/ 	.dword	_ZN34_INTERNAL_cbadd163_4_k_cu_02fbb04c4cuda3std3__45__cpo6rbeginE
	.align		8
        /*0028*/ 	.dword	_ZN34_INTERNAL_cbadd163_4_k_cu_02fbb04c4cuda3std3__45__cpo4rendE
	.align		8
        /*0030*/ 	.dword	_ZN34_INTERNAL_cbadd163_4_k_cu_02fbb04c4cuda3std3__45__cpo7crbeginE
	.align		8
        /*0038*/ 	.dword	_ZN34_INTERNAL_cbadd163_4_k_cu_02fbb04c4cuda3std3__45__cpo5crendE
	.align		8
        /*0040*/ 	.dword	_ZN34_INTERNAL_cbadd163_4_k_cu_02fbb04c4cuda3std3__436_GLOBAL__N__cbadd163_4_k_cu_02fbb04c6ignoreE
	.align		8
        /*0048*/ 	.dword	_ZN34_INTERNAL_cbadd163_4_k_cu_02fbb04c4cuda3std3__419piecewise_constructE
	.align		8
        /*0050*/ 	.dword	_ZN34_INTERNAL_cbadd163_4_k_cu_02fbb04c4cuda3std3__48in_placeE
	.align		8
        /*0058*/ 	.dword	_ZN34_INTERNAL_cbadd163_4_k_cu_02fbb04c4cuda3std3__420unreachable_sentinelE
	.align		8
        /*0060*/ 	.dword	_ZN34_INTERNAL_cbadd163_4_k_cu_02fbb04c4cuda3std3__47nulloptE
	.align		8
        /*0068*/ 	.dword	_ZN34_INTERNAL_cbadd163_4_k_cu_02fbb04c4cuda3std3__48unexpectE
	.align		8
        /*0070*/ 	.dword	_ZN34_INTERNAL_cbadd163_4_k_cu_02fbb04c4cuda3std6ranges3__45__cpo4swapE
	.align		8
        /*0078*/ 	.dword	_ZN34_INTERNAL_cbadd163_4_k_cu_02fbb04c4cuda3std6ranges3__45__cpo9iter_moveE
	.align		8
        /*0080*/ 	.dword	_ZN34_INTERNAL_cbadd163_4_k_cu_02fbb04c4cuda3std6ranges3__45__cpo5beginE
	.align		8
        /*0088*/ 	.dword	_ZN34_INTERNAL_cbadd163_4_k_cu_02fbb04c4cuda3std6ranges3__45__cpo3endE
	.align		8
        /*0090*/ 	.dword	_ZN34_INTERNAL_cbadd163_4_k_cu_02fbb04c4cuda3std6ranges3__45__cpo6cbeginE
	.align		8
        /*0098*/ 	.dword	_ZN34_INTERNAL_cbadd163_4_k_cu_02fbb04c4cuda3std6ranges3__45__cpo4cendE
	.align		8
        /*00a0*/ 	.dword	_ZN34_INTERNAL_cbadd163_4_k_cu_02fbb04c4cuda3std6ranges3__45__cpo7advanceE
	.align		8
        /*00a8*/ 	.dword	_ZN34_INTERNAL_cbadd163_4_k_cu_02fbb04c4cuda3std6ranges3__45__cpo9iter_swapE
	.align		8
        /*00b0*/ 	.dword	_ZN34_INTERNAL_cbadd163_4_k_cu_02fbb04c4cuda3std6ranges3__45__cpo4nextE
	.align		8
        /*00b8*/ 	.dword	_ZN34_INTERNAL_cbadd163_4_k_cu_02fbb04c4cuda3std6ranges3__45__cpo4prevE
	.align		8
        /*00c0*/ 	.dword	_ZN34_INTERNAL_cbadd163_4_k_cu_02fbb04c4cuda3std6ranges3__45__cpo4dataE
	.align		8
        /*00c8*/ 	.dword	_ZN34_INTERNAL_cbadd163_4_k_cu_02fbb04c4cuda3std6ranges3__45__cpo5cdataE
	.align		8
        /*00d0*/ 	.dword	_ZN34_INTERNAL_cbadd163_4_k_cu_02fbb04c4cuda3std6ranges3__45__cpo4sizeE
	.align		8
        /*00d8*/ 	.dword	_ZN34_INTERNAL_cbadd163_4_k_cu_02fbb04c4cuda3std6ranges3__45__cpo5ssizeE
	.align		8
        /*00e0*/ 	.dword	_ZN34_INTERNAL_cbadd163_4_k_cu_02fbb04c4cuda3std6ranges3__45__cpo8distanceE
	.align		8
        /*00e8*/ 	.dword	_ZN34_INTERNAL_cbadd163_4_k_cu_02fbb04c6thrust24THRUST_300001_SM_1000_NS8cuda_cub3parE
	.align		8
        /*00f0*/ 	.dword	_ZN34_INTERNAL_cbadd163_4_k_cu_02fbb04c6thrust24THRUST_300001_SM_1000_NS8cuda_cub10par_nosyncE
	.align		8
        /*00f8*/ 	.dword	_ZN34_INTERNAL_cbadd163_4_k_cu_02fbb04c6thrust24THRUST_300001_SM_1000_NS6system6detail10sequential3seqE
	.align		8
        /*0100*/ 	.dword	_ZN34_INTERNAL_cbadd163_4_k_cu_02fbb04c6thrust24THRUST_300001_SM_1000_NS12placeholders2_1E
	.align		8
        /*0108*/ 	.dword	_ZN34_INTERNAL_cbadd163_4_k_cu_02fbb04c6thrust24THRUST_300001_SM_1000_NS12placeholders2_2E
	.align		8
        /*0110*/ 	.dword	_ZN34_INTERNAL_cbadd163_4_k_cu_02fbb04c6thrust24THRUST_300001_SM_1000_NS12placeholders2_3E
	.align		8
        /*0118*/ 	.dword	_ZN34_INTERNAL_cbadd163_4_k_cu_02fbb04c6thrust24THRUST_300001_SM_1000_NS12placeholders2_4E
	.align		8
        /*0120*/ 	.dword	_ZN34_INTERNAL_cbadd163_4_k_cu_02fbb04c6thrust24THRUST_300001_SM_1000_NS12placeholders2_5E
	.align		8
        /*0128*/ 	.dword	_ZN34_INTERNAL_cbadd163_4_k_cu_02fbb04c6thrust24THRUST_300001_SM_1000_NS12placeholders2_6E
	.align		8
        /*0130*/ 	.dword	_ZN34_INTERNAL_cbadd163_4_k_cu_02fbb04c6thrust24THRUST_300001_SM_1000_NS12placeholders2_7E
	.align		8
        /*0138*/ 	.dword	_ZN34_INTERNAL_cbadd163_4_k_cu_02fbb04c6thrust24THRUST_300001_SM_1000_NS12placeholders2_8E
	.align		8
        /*0140*/ 	.dword	_ZN34_INTERNAL_cbadd163_4_k_cu_02fbb04c6thrust24THRUST_300001_SM_1000_NS12placeholders2_9E
	.align		8
        /*0148*/ 	.dword	_ZN34_INTERNAL_cbadd163_4_k_cu_02fbb04c6thrust24THRUST_300001_SM_1000_NS12placeholders3_10E
	.align		8
        /*0150*/ 	.dword	_ZN34_INTERNAL_cbadd163_4_k_cu_02fbb04c6thrust24THRUST_300001_SM_1000_NS3seqE


//--------------------- .text._ZN3cub18CUB_300001_SM_10006detail11EmptyKernelIvEEvv --------------------------
	.section	.text._ZN3cub18CUB_300001_SM_10006detail11EmptyKernelIvEEvv,"ax",@progbits
	.align	128
        .global         _ZN3cub18CUB_300001_SM_10006detail11EmptyKernelIvEEvv
        .type           _ZN3cub18CUB_300001_SM_10006detail11EmptyKernelIvEEvv,@function
        .size           _ZN3cub18CUB_300001_SM_10006detail11EmptyKernelIvEEvv,(.L_x_4 - _ZN3cub18CUB_300001_SM_10006detail11EmptyKernelIvEEvv)
        .other          _ZN3cub18CUB_300001_SM_10006detail11EmptyKernelIvEEvv,@"STO_CUDA_ENTRY STV_DEFAULT"
_ZN3cub18CUB_300001_SM_10006detail11EmptyKernelIvEEvv:
.text._ZN3cub18CUB_300001_SM_10006detail11EmptyKernelIvEEvv:
[----:B------:R-:W-:Y:S01]  /*0000*/  LDC R1, c[0x0][0x37c] ;  /* 0x0000df00ff017b82 */ /* 0x000fe20000000800 */
[----:B------:R-:W-:Y:S05]  /*0010*/  EXIT ;  /* 0x000000000000794d */ /* 0x000fea0003800000 */
.L_x_0:
[----:B------:R-:W-:-:S00]  /*0020*/  BRA `(.L_x_0) ;  /* 0xfffffffc00fc7947 */ /* 0x000fc0000383ffff */
[----:B------:R-:W-:-:S00]  /*0030*/  NOP ;  /* 0x0000000000007918 */ /* 0x000fc00000000000 */
        /* <DEDUP_REMOVED lines=12> */
.L_x_4:


//--------------------- .text._Z22detectCandidatesKernelPKbP9Candidateiii --------------------------
	.section	.text._Z22detectCandidatesKernelPKbP9Candidateiii,"ax",@progbits
	.align	128
        .global         _Z22detectCandidatesKernelPKbP9Candidateiii
        .type           _Z22detectCandidatesKernelPKbP9Candidateiii,@function
        .size           _Z22detectCandidatesKernelPKbP9Candidateiii,(.L_x_5 - _Z22detectCandidatesKernelPKbP9Candidateiii)
        .other          _Z22detectCandidatesKernelPKbP9Candidateiii,@"STO_CUDA_ENTRY STV_DEFAULT"
_Z22detectCandidatesKernelPKbP9Candidateiii:
.text._Z22detectCandidatesKernelPKbP9Candidateiii:
[----:B------:R-:W-:Y:S01]  /*0000*/  LDC R1, c[0x0][0x37c] ;  /* 0x0000df00ff017b82 */ /* 0x000fe20000000800 */
[----:B------:R-:W0:Y:S07]  /*0010*/  S2R R3, SR_TID.X ;  /* 0x0000000000037919 */ /* 0x000e2e0000002100 */
[----:B------:R-:W0:Y:S08]  /*0020*/  S2UR UR4, SR_CTAID.X ;  /* 0x00000000000479c3 */ /* 0x000e300000002500 */
[----:B------:R-:W0:Y:S08]  /*0030*/  LDC R0, c[0x0][0x360] ;  /* 0x0000d800ff007b82 */ /* 0x000e300000000800 */
[----:B------:R-:W1:Y:S01]  /*0040*/  LDC R5, c[0x0][0x398] ;  /* 0x0000e600ff057b82 */ /* 0x000e620000000800 */
[----:B0-----:R-:W-:-:S02]  /*0050*/  IMAD R0, R0, UR4, R3 ;  /* 0x0000000400007c24 */ /* 0x001fc4000f8e0203 */
[----:B-1----:R-:W-:-:S05]  /*0060*/  IMAD R3, R5, R5, RZ ;  /* 0x0000000505037224 */ /* 0x002fca00078e02ff */
[----:B------:R-:W-:-:S13]  /*0070*/  ISETP.GE.AND P0, PT, R0, R3, PT ;  /* 0x000000030000720c */ /* 0x000fda0003f06270 */
[----:B------:R-:W-:Y:S05]  /*0080*/  @P0 EXIT ;  /* 0x000000000000094d */ /* 0x000fea0003800000 */
[----:B------:R-:W-:Y:S01]  /*0090*/  IABS R7, R5 ;  /* 0x0000000500077213 */ /* 0x000fe20000000000 */
[----:B------:R-:W0:Y:S03]  /*00a0*/  LDCU.64 UR6, c[0x0][0x390] ;  /* 0x00007200ff0677ac */ /* 0x000e260008000a00 */
[----:B------:R-:W1:Y:S01]  /*00b0*/  I2F.RP R4, R7 ;  /* 0x0000000700047306 */ /* 0x000e620000209400 */
[----:B------:R-:W2:Y:S01]  /*00c0*/  LDCU.64 UR10, c[0x0][0x380] ;  /* 0x00007000ff0a77ac */ /* 0x000ea20008000a00 */
[----:B------:R-:W3:Y:S06]  /*00d0*/  LDCU.64 UR8, c[0x0][0x358] ;  /* 0x00006b00ff0877ac */ /* 0x000eec0008000a00 */
[----:B-1----:R-:W1:Y:S01]  /*00e0*/  MUFU.RCP R4, R4 ;  /* 0x0000000400047308 */ /* 0x002e620000001000 */
[----:B0-----:R-:W-:-:S02]  /*00f0*/  ULEA UR4, UR7, UR6, 0x1 ;  /* 0x0000000607047291 */ /* 0x001fc4000f8e08ff */
[----:B------:R-:W-:Y:S01]  /*0100*/  UIADD3 UR5, UPT, UPT, UR7, -0x1, UR6 ;  /* 0xffffffff07057890 */ /* 0x000fe2000fffe006 */
[----:B-1----:R-:W-:-:S04]  /*0110*/  VIADD R2, R4, 0xffffffe ;  /* 0x0ffffffe04027836 */ /* 0x002fc80000000000 */
[----:B------:R0:W1:Y:S02]  /*0120*/  F2I.FTZ.U32.TRUNC.NTZ R3, R2 ;  /* 0x0000000200037305 */ /* 0x000064000021f000 */
[----:B0-----:R-:W-:Y:S02]  /*0130*/  IMAD.MOV.U32 R2, RZ, RZ, RZ ;  /* 0x000000ffff027224 */ /* 0x001fe400078e00ff */
[----:B-1----:R-:W-:-:S04]  /*0140*/  IMAD.MOV R6, RZ, RZ, -R3 ;  /* 0x000000ffff067224 */ /* 0x002fc800078e0a03 */
[----:B------:R-:W-:Y:S01]  /*0150*/  IMAD R9, R6, R7, RZ ;  /* 0x0000000706097224 */ /* 0x000fe200078e02ff */
[----:B------:R-:W-:-:S03]  /*0160*/  IABS R6, R0 ;  /* 0x0000000000067213 */ /* 0x000fc60000000000 */
[----:B------:R-:W-:Y:S01]  /*0170*/  IMAD.HI.U32 R3, R3, R9, R2 ;  /* 0x0000000903037227 */ /* 0x000fe200078e0002 */
[----:B------:R-:W-:-:S04]  /*0180*/  LOP3.LUT R2, R0, R5, RZ, 0x3c, !PT ;  /* 0x0000000500027212 */ /* 0x000fc800078e3cff */
[----:B------:R-:W-:Y:S01]  /*0190*/  ISETP.GE.AND P2, PT, R2, RZ, PT ;  /* 0x000000ff0200720c */ /* 0x000fe20003f46270 */
[----:B------:R-:W-:-:S04]  /*01a0*/  IMAD.HI.U32 R3, R3, R6, RZ ;  /* 0x0000000603037227 */ /* 0x000fc800078e00ff */
[----:B------:R-:W-:-:S04]  /*01b0*/  IMAD.MOV R4, RZ, RZ, -R3 ;  /* 0x000000ffff047224 */ /* 0x000fc800078e0a03 */
[----:B------:R-:W-:-:S05]  /*01c0*/  IMAD R4, R7, R4, R6 ;  /* 0x0000000407047224 */ /* 0x000fca00078e0206 */
[----:B------:R-:W-:-:S13]  /*01d0*/  ISETP.GT.U32.AND P1, PT, R7, R4, PT ;  /* 0x000000040700720c */ /* 0x000fda0003f24070 */
[----:B------:R-:W-:Y:S02]  /*01e0*/  @!P1 IMAD.IADD R4, R4, 0x1, -R7 ;  /* 0x0000000104049824 */ /* 0x000fe400078e0a07 */
[----:B------:R-:W-:Y:S01]  /*01f0*/  @!P1 VIADD R3, R3, 0x1 ;  /* 0x0000000103039836 */ /* 0x000fe20000000000 */
[----:B------:R-:W-:Y:S02]  /*0200*/  ISETP.NE.AND P1, PT, R5, RZ, PT ;  /* 0x000000ff0500720c */ /* 0x000fe40003f25270 */
[----:B------:R-:W-:-:S13]  /*0210*/  ISETP.GE.U32.AND P0, PT, R4, R7, PT ;  /* 0x000000070400720c */ /* 0x000fda0003f06070 */
[----:B------:R-:W-:-:S04]  /*0220*/  @P0 VIADD R3, R3, 0x1 ;  /* 0x0000000103030836 */ /* 0x000fc80000000000 */
[----:B------:R-:W-:Y:S01]  /*0230*/  @!P2 IMAD.MOV R3, RZ, RZ, -R3 ;  /* 0x000000ffff03a224 */ /* 0x000fe200078e0a03 */
[----:B------:R-:W-:-:S04]  /*0240*/  @!P1 LOP3.LUT R3, RZ, R5, RZ, 0x33, !PT ;  /* 0x00000005ff039212 */ /* 0x000fc800078e33ff */
[----:B------:R-:W-:Y:S01]  /*0250*/  ISETP.GE.AND P1, PT, R3, 0x1, PT ;  /* 0x000000010300780c */ /* 0x000fe20003f26270 */
[----:B------:R-:W-:-:S04]  /*0260*/  IMAD.MOV R2, RZ, RZ, -R3 ;  /* 0x000000ffff027224 */ /* 0x000fc800078e0a03 */
[----:B------:R-:W-:-:S04]  /*0270*/  IMAD R6, R5, R2, R0 ;  /* 0x0000000205067224 */ /* 0x000fc800078e0200 */
[C---:B------:R-:W-:Y:S01]  /*0280*/  IMAD R9, R3.reuse, UR4, R6 ;  /* 0x0000000403097c24 */ /* 0x040fe2000f8e0206 */
[----:B------:R-:W-:-:S04]  /*0290*/  VIMNMX R4, PT, PT, R3, R6, PT ;  /* 0x0000000603047248 */ /* 0x000fc80003fe0100 */
[C---:B------:R-:W-:Y:S01]  /*02a0*/  IADD3 R2, PT, PT, -R9.reuse, UR4, RZ ;  /* 0x0000000409027c10 */ /* 0x040fe2000fffe1ff */
[----:B------:R-:W-:Y:S01]  /*02b0*/  ULOP3.LUT UR4, URZ, UR4, URZ, 0x33, !UPT ;  /* 0x00000004ff047292 */ /* 0x000fe2000f8e33ff */
[----:B--2---:R-:W-:Y:S02]  /*02c0*/  IADD3 R8, P4, PT, R9, UR10, RZ ;  /* 0x0000000a09087c10 */ /* 0x004fe4000ff9e0ff */
[----:B------:R-:W-:Y:S01]  /*02d0*/  ISETP.GT.AND P0, PT, R2, -0x1, PT ;  /* 0xffffffff0200780c */ /* 0x000fe20003f04270 */
[----:B------:R-:W-:Y:S02]  /*02e0*/  VIADD R2, R3, -UR7 ;  /* 0x8000000703027c36 */ /* 0x000fe40008000000 */
[----:B------:R-:W-:Y:S01]  /*02f0*/  VIADD R5, R9, UR4 ;  /* 0x0000000409057c36 */ /* 0x000fe20008000000 */
[----:B------:R-:W-:Y:S01]  /*0300*/  ISETP.LT.OR P0, PT, R4, 0x1, P0 ;  /* 0x000000010400780c */ /* 0x000fe20000701670 */
[----:B------:R-:W-:Y:S01]  /*0310*/  VIADD R3, R6, -UR7 ;  /* 0x8000000706037c36 */ /* 0x000fe20008000000 */
[----:B------:R-:W-:-:S02]  /*0320*/  ISETP.GE.AND P2, PT, R2, UR5, PT ;  /* 0x0000000502007c0c */ /* 0x000fc4000bf46270 */
[----:B------:R-:W-:Y:S02]  /*0330*/  LEA.HI.X.SX32 R9, R9, UR11, 0x1, P4 ;  /* 0x0000000b09097c11 */ /* 0x000fe4000a0f0eff */
[----:B------:R-:W-:Y:S02]  /*0340*/  ISETP.LT.OR P2, PT, R6, 0x1, P2 ;  /* 0x000000010600780c */ /* 0x000fe40001741670 */
[----:B------:R-:W-:Y:S02]  /*0350*/  IADD3 R6, P3, PT, R5, UR10, RZ ;  /* 0x0000000a05067c10 */ /* 0x000fe4000ff7e0ff */
[C---:B------:R-:W-:Y:S02]  /*0360*/  ISETP.GE.OR P1, PT, R3.reuse, UR5, !P1 ;  /* 0x0000000503007c0c */ /* 0x040fe4000cf26670 */
[----:B------:R-:W-:Y:S02]  /*0370*/  VIMNMX R4, PT, PT, R3, R2, !PT ;  /* 0x0000000203047248 */ /* 0x000fe40007fe0100 */
[----:B------:R-:W-:-:S02]  /*0380*/  LEA.HI.X.SX32 R7, R5, UR11, 0x1, P3 ;  /* 0x0000000b05077c11 */ /* 0x000fc400098f0eff */
[----:B------:R-:W-:-:S03]  /*0390*/  ISETP.GE.AND P3, PT, R4, UR5, PT ;  /* 0x0000000504007c0c */ /* 0x000fc6000bf66270 */
[----:B---3--:R-:W2:Y:S04]  /*03a0*/  @!P2 LDG.E.U8 R5, desc[UR8][R8.64+-0x1] ;  /* 0xffffff080805a981 */ /* 0x008ea8000c1e1100 */
[----:B------:R-:W3:Y:S04]  /*03b0*/  @!P0 LDG.E.U8 R10, desc[UR8][R6.64] ;  /* 0x00000008060a8981 */ /* 0x000ee8000c1e1100 */
[----:B------:R0:W4:Y:S04]  /*03c0*/  @!P1 LDG.E.U8 R4, desc[UR8][R6.64+0x1] ;  /* 0x0000010806049981 */ /* 0x000128000c1e1100 */
[----:B------:R-:W5:Y:S01]  /*03d0*/  @!P3 LDG.E.U8 R13, desc[UR8][R8.64] ;  /* 0x00000008080db981 */ /* 0x000f62000c1e1100 */
[----:B------:R-:W-:-:S02]  /*03e0*/  IMAD.MOV.U32 R12, RZ, RZ, RZ ;  /* 0x000000ffff0c7224 */ /* 0x000fc400078e00ff */
[----:B0-----:R-:W-:Y:S01]  /*03f0*/  IMAD.MOV.U32 R6, RZ, RZ, RZ ;  /* 0x000000ffff067224 */ /* 0x001fe200078e00ff */
[----:B------:R-:W-:Y:S01]  /*0400*/  BSSY.RECONVERGENT B0, `(.L_x_1) ;  /* 0x0000016000007945 */ /* 0x000fe20003800200 */
[----:B--2---:R-:W-:Y:S02]  /*0410*/  @!P2 ISETP.NE.AND P6, PT, R5, RZ, PT ;  /* 0x000000ff0500a20c */ /* 0x004fe40003fc5270 */
[----:B---3--:R-:W-:Y:S02]  /*0420*/  @!P0 ISETP.NE.AND P5, PT, R10, RZ, PT ;  /* 0x000000ff0a00820c */ /* 0x008fe40003fa5270 */
[----:B------:R-:W-:Y:S02]  /*0430*/  CS2R R10, SRZ ;  /* 0x00000000000a7805 */ /* 0x000fe4000001ff00 */
[----:B----4-:R-:W-:Y:S02]  /*0440*/  @!P1 ISETP.NE.AND P4, PT, R4, RZ, PT ;  /* 0x000000ff0400920c */ /* 0x010fe40003f85270 */
[----:B------:R-:W-:Y:S01]  /*0450*/  @!P2 SEL R12, RZ, 0x4, !P6 ;  /* 0x00000004ff0ca807 */ /* 0x000fe20007000000 */
[----:B------:R-:W0:Y:S01]  /*0460*/  LDC.64 R4, c[0x0][0x388] ;  /* 0x0000e200ff047b82 */ /* 0x000e220000000a00 */
[----:B-----5:R-:W-:-:S02]  /*0470*/  @!P3 ISETP.NE.AND P2, PT, R13, RZ, PT ;  /* 0x000000ff0d00b20c */ /* 0x020fc40003f45270 */
[----:B------:R-:W-:Y:S02]  /*0480*/  @!P0 SEL R10, RZ, 0x1, !P5 ;  /* 0x00000001ff0a8807 */ /* 0x000fe40006800000 */
[----:B------:R-:W-:Y:S02]  /*0490*/  @!P1 SEL R11, RZ, 0x2, !P4 ;  /* 0x00000002ff0b9807 */ /* 0x000fe40006000000 */
[----:B------:R-:W-:Y:S02]  /*04a0*/  @!P3 SEL R6, RZ, 0x8, !P2 ;  /* 0x00000008ff06b807 */ /* 0x000fe40005000000 */
[----:B------:R-:W-:-:S04]  /*04b0*/  LOP3.LUT R11, R12, R11, R10, 0xfe, !PT ;  /* 0x0000000b0c0b7212 */ /* 0x000fc800078efe0a */
[----:B------:R-:W-:-:S04]  /*04c0*/  LOP3.LUT R11, R11, R6, RZ, 0xfc, !PT ;  /* 0x000000060b0b7212 */ /* 0x000fc800078efcff */
[----:B------:R-:W-:Y:S01]  /*04d0*/  ISETP.GT.U32.AND P0, PT, R11, 0xf, PT ;  /* 0x0000000f0b00780c */ /* 0x000fe20003f04070 */
[----:B------:R-:W-:Y:S02]  /*04e0*/  IMAD.MOV.U32 R6, RZ, RZ, 0x1 ;  /* 0x00000001ff067424 */ /* 0x000fe400078e00ff */
[----:B0-----:R-:W-:-:S03]  /*04f0*/  IMAD.WIDE R4, R0, 0x10, R4 ;  /* 0x0000001000047825 */ /* 0x001fc600078e0204 */
[----:B------:R-:W-:-:S07]  /*0500*/  PRMT R0, R6, 0x7610, R0 ;  /* 0x0000761006007816 */ /* 0x000fce0000000000 */
[----:B------:R-:W-:Y:S05]  /*0510*/  @P0 BRA `(.L_x_2) ;  /* 0x0000000000100947 */ /* 0x000fea0003800000 */
[----:B------:R-:W-:-:S05]  /*0520*/  IMAD.MOV.U32 R6, RZ, RZ, 0x1 ;  /* 0x00000001ff067424 */ /* 0x000fca00078e00ff */
[----:B------:R-:W-:-:S04]  /*0530*/  SHF.L.U32 R6, R6, R11, RZ ;  /* 0x0000000b06067219 */ /* 0x000fc800000006ff */
[----:B------:R-:W-:-:S13]  /*0540*/  LOP3.LUT P0, RZ, R6, 0x9429, RZ, 0xc0, !PT ;  /* 0x0000942906ff7812 */ /* 0x000fda000780c0ff */
[----:B------:R-:W-:-:S07]  /*0550*/  @P0 PRMT R0, RZ, 0x7610, R0 ;  /* 0x00007610ff000816 */ /* 0x000fce0000000000 */
.L_x_2:
[----:B------:R-:W-:Y:S05]  /*0560*/  BSYNC.RECONVERGENT B0 ;  /* 0x0000000000007941 */ /* 0x000fea0003800200 */
.L_x_1:
[----:B------:R-:W-:Y:S04]  /*0570*/  STG.E desc[UR8][R4.64], R3 ;  /* 0x0000000304007986 */ /* 0x000fe8000c101908 */
[----:B------:R-:W-:Y:S04]  /*0580*/  STG.E desc[UR8][R4.64+0x4], R2 ;  /* 0x0000040204007986 */ /* 0x000fe8000c101908 */
[----:B------:R-:W-:Y:S04]  /*0590*/  STG.E desc[UR8][R4.64+0x8], R11 ;  /* 0x0000080b04007986 */ /* 0x000fe8000c101908 */
[----:B------:R-:W-:Y:S01]  /*05a0*/  STG.E.U8 desc[UR8][R4.64+0xc], R0 ;  /* 0x00000c0004007986 */ /* 0x000fe2000c101108 */
[----:B------:R-:W-:Y:S05]  /*05b0*/  EXIT ;  /* 0x000000000000794d */ /* 0x000fea0003800000 */
.L_x_3:
        /* <DEDUP_REMOVED lines=12> */
.L_x_5:


//--------------------- .nv.shared.reserved.0     --------------------------
	.section	.nv.shared.reserved.0,"aw",@nobits
	.weak		__nv_reservedSMEM_offset_0_alias
	.size		__nv_reservedSMEM_offset_0_alias, 0, 64
	.other		__nv_reservedSMEM_offset_0_alias,@"STO_CUDA_RESERVED_SHARED STV_DEFAULT"
__nv_reservedSMEM_offset_0_alias:
	.zero		0
	.zero		64


//--------------------- .nv.global                --------------------------
	.section	.nv.global,"aw",@nobits
.nv.global:
	.type		_ZN34_INTERNAL_cbadd163_4_k_cu_02fbb04c6thrust24THRUST_300001_SM_1000_NS3seqE,@object
	.size		_ZN34_INTERNAL_cbadd163_4_k_cu_02fbb04c6thrust24THRUST_300001_SM_1000_NS3seqE,(_ZN34_INTERNAL_cbadd163_4_k_cu_02fbb04c4cuda3std3__48in_placeE - _ZN34_INTERNAL_cbadd163_4_k_cu_02fbb04c6thrust24THRUST_300001_SM_1000_NS3seqE)
_ZN34_INTERNAL_cbadd163_4_k_cu_02fbb04c6thrust24THRUST_300001_SM_1000_NS3seqE:
	.zero		1
	.type		_ZN34_INTERNAL_cbadd163_4_k_cu_02fbb04c4cuda3std3__48in_placeE,@object
	.size		_ZN34_INTERNAL_cbadd163_4_k_cu_02fbb04c4cuda3std3__48in_placeE,(_ZN34_INTERNAL_cbadd163_4_k_cu_02fbb04c4cuda3std6ranges3__45__cpo4sizeE - _ZN34_INTERNAL_cbadd163_4_k_cu_02fbb04c4cuda3std3__48in_placeE)
_ZN34_INTERNAL_cbadd163_4_k_cu_02fbb04c4cuda3std3__48in_placeE:
	.zero		1
	.type		_ZN34_INTERNAL_cbadd163_4_k_cu_02fbb04c4cuda3std6ranges3__45__cpo4sizeE,@object
	.size		_ZN34_INTERNAL_cbadd163_4_k_cu_02fbb04c4cuda3std6ranges3__45__cpo4sizeE,(_ZN34_INTERNAL_cbadd163_4_k_cu_02fbb04c6thrust24THRUST_300001_SM_1000_NS12placeholders2_3E - _ZN34_INTERNAL_cbadd163_4_k_cu_02fbb04c4cuda3std6ranges3__45__cpo4sizeE)
_ZN34_INTERNAL_cbadd163_4_k_cu_02fbb04c4cuda3std6ranges3__45__cpo4sizeE:
	.zero		1
	.type		_ZN34_INTERNAL_cbadd163_4_k_cu_02fbb04c6thrust24THRUST_300001_SM_1000_NS12placeholders2_3E,@object
	.size		_ZN34_INTERNAL_cbadd163_4_k_cu_02fbb04c6thrust24THRUST_300001_SM_1000_NS12placeholders2_3E,(_ZN34_INTERNAL_cbadd163_4_k_cu_02fbb04c4cuda3std3__45__cpo6cbeginE - _ZN34_INTERNAL_cbadd163_4_k_cu_02fbb04c6thrust24THRUST_300001_SM_1000_NS12placeholders2_3E)
_ZN34_INTERNAL_cbadd163_4_k_cu_02fbb04c6thrust24THRUST_300001_SM_1000_NS12placeholders2_3E:
	.zero		1
	.type		_ZN34_INTERNAL_cbadd163_4_k_cu_02fbb04c4cuda3std3__45__cpo6cbeginE,@object
	.size		_ZN34_INTERNAL_cbadd163_4_k_cu_02fbb04c4cuda3std3__45__cpo6cbeginE,(_ZN34_INTERNAL_cbadd163_4_k_cu_02fbb04c4cuda3std6ranges3__45__cpo6cbeginE - _ZN34_INTERNAL_cbadd163_4_k_cu_02fbb04c4cuda3std3__45__cpo6cbeginE)
_ZN34_INTERNAL_cbadd163_4_k_cu_02fbb04c4cuda3std3__45__cpo6cbeginE:
	.zero		1
	.type		_ZN34_INTERNAL_cbadd163_4_k_cu_02fbb04c4cuda3std6ranges3__45__cpo6cbeginE,@object
	.size		_ZN34_INTERNAL_cbadd163_4_k_cu_02fbb04c4cuda3std6ranges3__45__cpo6cbeginE,(_ZN34_INTERNAL_cbadd163_4_k_cu_02fbb04c6thrust24THRUST_300001_SM_1000_NS12placeholders2_7E - _ZN34_INTERNAL_cbadd163_4_k_cu_02fbb04c4cuda3std6ranges3__45__cpo6cbeginE)
_ZN34_INTERNAL_cbadd163_4_k_cu_02fbb04c4cuda3std6ranges3__45__cpo6cbeginE:
	.zero		1
	.type		_ZN34_INTERNAL_cbadd163_4_k_cu_02fbb04c6thrust24THRUST_300001_SM_1000_NS12placeholders2_7E,@object
	.size		_ZN34_INTERNAL_cbadd163_4_k_cu_02fbb04c6thrust24THRUST_300001_SM_1000_NS12placeholders2_7E,(_ZN34_INTERNAL_cbadd163_4_k_cu_02fbb04c4cuda3std3__45__cpo7crbeginE - _ZN34_INTERNAL_cbadd163_4_k_cu_02fbb04c6thrust24THRUST_300001_SM_1000_NS12placeholders2_7E)
_ZN34_INTERNAL_cbadd163_4_k_cu_02fbb04c6thrust24THRUST_300001_SM_1000_NS12placeholders2_7E:
	.zero		1
	.type		_ZN34_INTERNAL_cbadd163_4_k_cu_02fbb04c4cuda3std3__45__cpo7crbeginE,@object
	.size		_ZN34_INTERNAL_cbadd163_4_k_cu_02fbb04c4cuda3std3__45__cpo7crbeginE,(_ZN34_INTERNAL_cbadd163_4_k_cu_02fbb04c4cuda3std6ranges3__45__cpo4nextE - _ZN34_INTERNAL_cbadd163_4_k_cu_02fbb04c4cuda3std3__45__cpo7crbeginE)
_ZN34_INTERNAL_cbadd163_4_k_cu_02fbb04c4cuda3std3__45__cpo7crbeginE:
	.zero		1
	.type		_ZN34_INTERNAL_cbadd163_4_k_cu_02fbb04c4cuda3std6ranges3__45__cpo4nextE,@object
	.size		_ZN34_INTERNAL_cbadd163_4_k_cu_02fbb04c4cuda3std6ranges3__45__cpo4nextE,(_ZN34_INTERNAL_cbadd163_4_k_cu_02fbb04c4cuda3std6ranges3__45__cpo4swapE - _ZN34_INTERNAL_cbadd163_4_k_cu_02fbb04c4cuda3std6ranges3__45__cpo4nextE)
_ZN34_INTERNAL_cbadd163_4_k_cu_02fbb04c4cuda3std6ranges3__45__cpo4nextE:
	.zero		1
	.type		_ZN34_INTERNAL_cbadd163_4_k_cu_02fbb04c4cuda3std6ranges3__45__cpo4swapE,@object
	.size		_ZN34_INTERNAL_cbadd163_4_k_cu_02fbb04c4cuda3std6ranges3__45__cpo4swapE,(_ZN34_INTERNAL_cbadd163_4_k_cu_02fbb04c6thrust24THRUST_300001_SM_1000_NS8cuda_cub10par_nosyncE - _ZN34_INTERNAL_cbadd163_4_k_cu_02fbb04c4cuda3std6ranges3__45__cpo4swapE)
_ZN34_INTERNAL_cbadd163_4_k_cu_02fbb04c4cuda3std6ranges3__45__cpo4swapE:
	.zero		1
	.type		_ZN34_INTERNAL_cbadd163_4_k_cu_02fbb04c6thrust24THRUST_300001_SM_1000_NS8cuda_cub10par_nosyncE,@object
	.size		_ZN34_INTERNAL_cbadd163_4_k_cu_02fbb04c6thrust24THRUST_300001_SM_1000_NS8cuda_cub10par_nosyncE,(_ZN34_INTERNAL_cbadd163_4_k_cu_02fbb04c6thrust24THRUST_300001_SM_1000_NS12placeholders2_9E - _ZN34_INTERNAL_cbadd163_4_k_cu_02fbb04c6thrust24THRUST_300001_SM_1000_NS8cuda_cub10par_nosyncE)
_ZN34_INTERNAL_cbadd163_4_k_cu_02fbb04c6thrust24THRUST_300001_SM_1000_NS8cuda_cub10par_nosyncE:
	.zero		1
	.type		_ZN34_INTERNAL_cbadd163_4_k_cu_02fbb04c6thrust24THRUST_300001_SM_1000_NS12placeholders2_9E,@object
	.size		_ZN34_INTERNAL_cbadd163_4_k_cu_02fbb04c6thrust24THRUST_300001_SM_1000_NS12placeholders2_9E,(_ZN34_INTERNAL_cbadd163_4_k_cu_02fbb04c4cuda3std3__436_GLOBAL__N__cbadd163_4_k_cu_02fbb04c6ignoreE - _ZN34_INTERNAL_cbadd163_4_k_cu_02fbb04c6thrust24THRUST_300001_SM_1000_NS12placeholders2_9E)
_ZN34_INTERNAL_cbadd163_4_k_cu_02fbb04c6thrust24THRUST_300001_SM_1000_NS12placeholders2_9E:
	.zero		1
	.type		_ZN34_INTERNAL_cbadd163_4_k_cu_02fbb04c4cuda3std3__436_GLOBAL__N__cbadd163_4_k_cu_02fbb04c6ignoreE,@object
	.size		_ZN34_INTERNAL_cbadd163_4_k_cu_02fbb04c4cuda3std3__436_GLOBAL__N__cbadd163_4_k_cu_02fbb04c6ignoreE,(_ZN34_INTERNAL_cbadd163_4_k_cu_02fbb04c4cuda3std6ranges3__45__cpo4dataE - _ZN34_INTERNAL_cbadd163_4_k_cu_02fbb04c4cuda3std3__436_GLOBAL__N__cbadd163_4_k_cu_02fbb04c6ignoreE)
_ZN34_INTERNAL_cbadd163_4_k_cu_02fbb04c4cuda3std3__436_GLOBAL__N__cbadd163_4_k_cu_02fbb04c6ignoreE:
	.zero		1
	.type		_ZN34_INTERNAL_cbadd163_4_k_cu_02fbb04c4cuda3std6ranges3__45__cpo4dataE,@object
	.size		_ZN34_INTERNAL_cbadd163_4_k_cu_02fbb04c4cuda3std6ranges3__45__cpo4dataE,(_ZN34_INTERNAL_cbadd163_4_k_cu_02fbb04c6thrust24THRUST_300001_SM_1000_NS12placeholders2_1E - _ZN34_INTERNAL_cbadd163_4_k_cu_02fbb04c4cuda3std6ranges3__45__cpo4dataE)
_ZN34_INTERNAL_cbadd163_4_k_cu_02fbb04c4cuda3std6ranges3__45__cpo4dataE:
	.zero		1
	.type		_ZN34_INTERNAL_cbadd163_4_k_cu_02fbb04c6thrust24THRUST_300001_SM_1000_NS12placeholders2_1E,@object
	.size		_ZN34_INTERNAL_cbadd163_4_k_cu_02fbb04c6thrust24THRUST_300001_SM_1000_NS12placeholders2_1E,(_ZN34_INTERNAL_cbadd163_4_k_cu_02fbb04c4cuda3std3__45__cpo5beginE - _ZN34_INTERNAL_cbadd163_4_k_cu_02fbb04c6thrust24THRUST_300001_SM_1000_NS12placeholders2_1E)
_ZN34_INTERNAL_cbadd163_4_k_cu_02fbb04c6thrust24THRUST_300001_SM_1000_NS12placeholders2_1E:
	.zero		1
	.type		_ZN34_INTERNAL_cbadd163_4_k_cu_02fbb04c4cuda3std3__45__cpo5beginE,@object
	.size		_ZN34_INTERNAL_cbadd163_4_k_cu_02fbb04c4cuda3std3__45__cpo5beginE,(_ZN34_INTERNAL_cbadd163_4_k_cu_02fbb04c4cuda3std6ranges3__45__cpo5beginE - _ZN34_INTERNAL_cbadd163_4_k_cu_02fbb04c4cuda3std3__45__cpo5beginE)
_ZN34_INTERNAL_cbadd163_4_k_cu_02fbb04c4cuda3std3__45__cpo5beginE:
	.zero		1
	.type		_ZN34_INTERNAL_cbadd163_4_k_cu_02fbb04c4cuda3std6ranges3__45__cpo5beginE,@object
	.size		_ZN34_INTERNAL_cbadd163_4_k_cu_02fbb04c4cuda3std6ranges3__45__cpo5beginE,(_ZN34_INTERNAL_cbadd163_4_k_cu_02fbb04c6thrust24THRUST_300001_SM_1000_NS12placeholders2_5E - _ZN34_INTERNAL_cbadd163_4_k_cu_02fbb04c4cuda3std6ranges3__45__cpo5beginE)
_ZN34_INTERNAL_cbadd163_4_k_cu_02fbb04c4cuda3std6ranges3__45__cpo5beginE:
	.zero		1
	.type		_ZN34_INTERNAL_cbadd163_4_k_cu_02fbb04c6thrust24THRUST_300001_SM_1000_NS12placeholders2_5E,@object
	.size		_ZN34_INTERNAL_cbadd163_4_k_cu_02fbb04c6thrust24THRUST_300001_SM_1000_NS12placeholders2_5E,(_ZN34_INTERNAL_cbadd163_4_k_cu_02fbb04c4cuda3std3__45__cpo6rbeginE - _ZN34_INTERNAL_cbadd163_4_k_cu_02fbb04c6thrust24THRUST_300001_SM_1000_NS12placeholders2_5E)
_ZN34_INTERNAL_cbadd163_4_k_cu_02fbb04c6thrust24THRUST_300001_SM_1000_NS12placeholders2_5E:
	.zero		1
	.type		_ZN34_INTERNAL_cbadd163_4_k_cu_02fbb04c4cuda3std3__45__cpo6rbeginE,@object
	.size		_ZN34_INTERNAL_cbadd163_4_k_cu_02fbb04c4cuda3std3__45__cpo6rbeginE,(_ZN34_INTERNAL_cbadd163_4_k_cu_02fbb04c4cuda3std6ranges3__45__cpo7advanceE - _ZN34_INTERNAL_cbadd163_4_k_cu_02fbb04c4cuda3std3__45__cpo6rbeginE)
_ZN34_INTERNAL_cbadd163_4_k_cu_02fbb04c4cuda3std3__45__cpo6rbeginE:
	.zero		1
	.type		_ZN34_INTERNAL_cbadd163_4_k_cu_02fbb04c4cuda3std6ranges3__45__cpo7advanceE,@object
	.size		_ZN34_INTERNAL_cbadd163_4_k_cu_02fbb04c4cuda3std6ranges3__45__cpo7advanceE,(_ZN34_INTERNAL_cbadd163_4_k_cu_02fbb04c4cuda3std3__47nulloptE - _ZN34_INTERNAL_cbadd163_4_k_cu_02fbb04c4cuda3std6ranges3__45__cpo7advanceE)
_ZN34_INTERNAL_cbadd163_4_k_cu_02fbb04c4cuda3std6ranges3__45__cpo7advanceE:
	.zero		1
	.type		_ZN34_INTERNAL_cbadd163_4_k_cu_02fbb04c4cuda3std3__47nulloptE,@object
	.size		_ZN34_INTERNAL_cbadd163_4_k_cu_02fbb04c4cuda3std3__47nulloptE,(_ZN34_INTERNAL_cbadd163_4_k_cu_02fbb04c4cuda3std6ranges3__45__cpo8distanceE - _ZN34_INTERNAL_cbadd163_4_k_cu_02fbb04c4cuda3std3__47nulloptE)
_ZN34_INTERNAL_cbadd163_4_k_cu_02fbb04c4cuda3std3__47nulloptE:
	.zero		1
	.type		_ZN34_INTERNAL_cbadd163_4_k_cu_02fbb04c4cuda3std6ranges3__45__cpo8distanceE,@object
	.size		_ZN34_INTERNAL_cbadd163_4_k_cu_02fbb04c4cuda3std6ranges3__45__cpo8distanceE,(_ZN34_INTERNAL_cbadd163_4_k_cu_02fbb04c6thrust24THRUST_300001_SM_1000_NS12placeholders3_10E - _ZN34_INTERNAL_cbadd163_4_k_cu_02fbb04c4cuda3std6ranges3__45__cpo8distanceE)
_ZN34_INTERNAL_cbadd163_4_k_cu_02fbb04c4cuda3std6ranges3__45__cpo8distanceE:
	.zero		1
	.type		_ZN34_INTERNAL_cbadd163_4_k_cu_02fbb04c6thrust24THRUST_300001_SM_1000_NS12placeholders3_10E,@object
	.size		_ZN34_INTERNAL_cbadd163_4_k_cu_02fbb04c6thrust24THRUST_300001_SM_1000_NS12placeholders3_10E,(_ZN34_INTERNAL_cbadd163_4_k_cu_02fbb04c4cuda3std3__419piecewise_constructE - _ZN34_INTERNAL_cbadd163_4_k_cu_02fbb04c6thrust24THRUST_300001_SM_1000_NS12placeholders3_10E)
_ZN34_INTERNAL_cbadd163_4_k_cu_02fbb04c6thrust24THRUST_300001_SM_1000_NS12placeholders3_10E:
	.zero		1
	.type		_ZN34_INTERNAL_cbadd163_4_k_cu_02fbb04c4cuda3std3__419piecewise_constructE,@object
	.size		_ZN34_INTERNAL_cbadd163_4_k_cu_02fbb04c4cuda3std3__419piecewise_constructE,(_ZN34_INTERNAL_cbadd163_4_k_cu_02fbb04c4cuda3std6ranges3__45__cpo5cdataE - _ZN34_INTERNAL_cbadd163_4_k_cu_02fbb04c4cuda3std3__419piecewise_constructE)
_ZN34_INTERNAL_cbadd163_4_k_cu_02fbb04c4cuda3std3__419piecewise_constructE:
	.zero		1
	.type		_ZN34_INTERNAL_cbadd163_4_k_cu_02fbb04c4cuda3std6ranges3__45__cpo5cdataE,@object
	.size		_ZN34_INTERNAL_cbadd163_4_k_cu_02fbb04c4cuda3std6ranges3__45__cpo5cdataE,(_ZN34_INTERNAL_cbadd163_4_k_cu_02fbb04c6thrust24THRUST_300001_SM_1000_NS12placeholders2_2E - _ZN34_INTERNAL_cbadd163_4_k_cu_02fbb04c4cuda3std6ranges3__45__cpo5cdataE)
_ZN34_INTERNAL_cbadd163_4_k_cu_02fbb04c4cuda3std6ranges3__45__cpo5cdataE:
	.zero		1
	.type		_ZN34_INTERNAL_cbadd163_4_k_cu_02fbb04c6thrust24THRUST_300001_SM_1000_NS12placeholders2_2E,@object
	.size		_ZN34_INTERNAL_cbadd163_4_k_cu_02fbb04c6thrust24THRUST_300001_SM_1000_NS12placeholders2_2E,(_ZN34_INTERNAL_cbadd163_4_k_cu_02fbb04c4cuda3std3__45__cpo3endE - _ZN34_INTERNAL_cbadd163_4_k_cu_02fbb04c6thrust24THRUST_300001_SM_1000_NS12placeholders2_2E)
_ZN34_INTERNAL_cbadd163_4_k_cu_02fbb04c6thrust24THRUST_300001_SM_1000_NS12placeholders2_2E:
	.zero		1
	.type		_ZN34_INTERNAL_cbadd163_4_k_cu_02fbb04c4cuda3std3__45__cpo3endE,@object
	.size		_ZN34_INTERNAL_cbadd163_4_k_cu_02fbb04c4cuda3std3__45__cpo3endE,(_ZN34_INTERNAL_cbadd163_4_k_cu_02fbb04c4cuda3std6ranges3__45__cpo3endE - _ZN34_INTERNAL_cbadd163_4_k_cu_02fbb04c4cuda3std3__45__cpo3endE)
_ZN34_INTERNAL_cbadd163_4_k_cu_02fbb04c4cuda3std3__45__cpo3endE:
	.zero		1
	.type		_ZN34_INTERNAL_cbadd163_4_k_cu_02fbb04c4cuda3std6ranges3__45__cpo3endE,@object
	.size		_ZN34_INTERNAL_cbadd163_4_k_cu_02fbb04c4cuda3std6ranges3__45__cpo3endE,(_ZN34_INTERNAL_cbadd163_4_k_cu_02fbb04c6thrust24THRUST_300001_SM_1000_NS12placeholders2_6E - _ZN34_INTERNAL_cbadd163_4_k_cu_02fbb04c4cuda3std6ranges3__45__cpo3endE)
_ZN34_INTERNAL_cbadd163_4_k_cu_02fbb04c4cuda3std6ranges3__45__cpo3endE:
	.zero		1
	.type		_ZN34_INTERNAL_cbadd163_4_k_cu_02fbb04c6thrust24THRUST_300001_SM_1000_NS12placeholders2_6E,@object
	.size		_ZN34_INTERNAL_cbadd163_4_k_cu_02fbb04c6thrust24THRUST_300001_SM_1000_NS12placeholders2_6E,(_ZN34_INTERNAL_cbadd163_4_k_cu_02fbb04c4cuda3std3__45__cpo4rendE - _ZN34_INTERNAL_cbadd163_4_k_cu_02fbb04c6thrust24THRUST_300001_SM_1000_NS12placeholders2_6E)
_ZN34_INTERNAL_cbadd163_4_k_cu_02fbb04c6thrust24THRUST_300001_SM_1000_NS12placeholders2_6E:
	.zero		1
	.type		_ZN34_INTERNAL_cbadd163_4_k_cu_02fbb04c4cuda3std3__45__cpo4rendE,@object
	.size		_ZN34_INTERNAL_cbadd163_4_k_cu_02fbb04c4cuda3std3__45__cpo4rendE,(_ZN34_INTERNAL_cbadd163_4_k_cu_02fbb04c4cuda3std6ranges3__45__cpo9iter_swapE - _ZN34_INTERNAL_cbadd163_4_k_cu_02fbb04c4cuda3std3__45__cpo4rendE)
_ZN34_INTERNAL_cbadd163_4_k_cu_02fbb04c4cuda3std3__45__cpo4rendE:
	.zero		1
	.type		_ZN34_INTERNAL_cbadd163_4_k_cu_02fbb04c4cuda3std6ranges3__45__cpo9iter_swapE,@object
	.size		_ZN34_INTERNAL_cbadd163_4_k_cu_02fbb04c4cuda3std6ranges3__45__cpo9iter_swapE,(_ZN34_INTERNAL_cbadd163_4_k_cu_02fbb04c4cuda3std3__48unexpectE - _ZN34_INTERNAL_cbadd163_4_k_cu_02fbb04c4cuda3std6ranges3__45__cpo9iter_swapE)
_ZN34_INTERNAL_cbadd163_4_k_cu_02fbb04c4cuda3std6ranges3__45__cpo9iter_swapE:
	.zero		1
	.type		_ZN34_INTERNAL_cbadd163_4_k_cu_02fbb04c4cuda3std3__48unexpectE,@object
	.size		_ZN34_INTERNAL_cbadd163_4_k_cu_02fbb04c4cuda3std3__48unexpectE,(_ZN34_INTERNAL_cbadd163_4_k_cu_02fbb04c6thrust24THRUST_300001_SM_1000_NS8cuda_cub3parE - _ZN34_INTERNAL_cbadd163_4_k_cu_02fbb04c4cuda3std3__48unexpectE)
_ZN34_INTERNAL_cbadd163_4_k_cu_02fbb04c4cuda3std3__48unexpectE:
	.zero		1
	.type		_ZN34_INTERNAL_cbadd163_4_k_cu_02fbb04c6thrust24THRUST_300001_SM_1000_NS8cuda_cub3parE,@object
	.size		_ZN34_INTERNAL_cbadd163_4_k_cu_02fbb04c6thrust24THRUST_300001_SM_1000_NS8cuda_cub3parE,(_ZN34_INTERNAL_cbadd163_4_k_cu_02fbb04c6thrust24THRUST_300001_SM_1000_NS12placeholders2_4E - _ZN34_INTERNAL_cbadd163_4_k_cu_02fbb04c6thrust24THRUST_300001_SM_1000_NS8cuda_cub3parE)
_ZN34_INTERNAL_cbadd163_4_k_cu_02fbb04c6thrust24THRUST_300001_SM_1000_NS8cuda_cub3parE:
	.zero		1
	.type		_ZN34_INTERNAL_cbadd163_4_k_cu_02fbb04c6thrust24THRUST_300001_SM_1000_NS12placeholders2_4E,@object
	.size		_ZN34_INTERNAL_cbadd163_4_k_cu_02fbb04c6thrust24THRUST_300001_SM_1000_NS12placeholders2_4E,(_ZN34_INTERNAL_cbadd163_4_k_cu_02fbb04c4cuda3std3__45__cpo4cendE - _ZN34_INTERNAL_cbadd163_4_k_cu_02fbb04c6thrust24THRUST_300001_SM_1000_NS12placeholders2_4E)
_ZN34_INTERNAL_cbadd163_4_k_cu_02fbb04c6thrust24THRUST_300001_SM_1000_NS12placeholders2_4E:
	.zero		1
	.type		_ZN34_INTERNAL_cbadd163_4_k_cu_02fbb04c4cuda3std3__45__cpo4cendE,@object
	.size		_ZN34_INTERNAL_cbadd163_4_k_cu_02fbb04c4cuda3std3__45__cpo4cendE,(_ZN34_INTERNAL_cbadd163_4_k_cu_02fbb04c4cuda3std6ranges3__45__cpo4cendE - _ZN34_INTERNAL_cbadd163_4_k_cu_02fbb04c4cuda3std3__45__cpo4cendE)
_ZN34_INTERNAL_cbadd163_4_k_cu_02fbb04c4cuda3std3__45__cpo4cendE:
	.zero		1
	.type		_ZN34_INTERNAL_cbadd163_4_k_cu_02fbb04c4cuda3std6ranges3__45__cpo4cendE,@object
	.size		_ZN34_INTERNAL_cbadd163_4_k_cu_02fbb04c4cuda3std6ranges3__45__cpo4cendE,(_ZN34_INTERNAL_cbadd163_4_k_cu_02fbb04c4cuda3std3__420unreachable_sentinelE - _ZN34_INTERNAL_cbadd163_4_k_cu_02fbb04c4cuda3std6ranges3__45__cpo4cendE)
_ZN34_INTERNAL_cbadd163_4_k_cu_02fbb04c4cuda3std6ranges3__45__cpo4cendE:
	.zero		1
	.type		_ZN34_INTERNAL_cbadd163_4_k_cu_02fbb04c4cuda3std3__420unreachable_sentinelE,@object
	.size		_ZN34_INTERNAL_cbadd163_4_k_cu_02fbb04c4cuda3std3__420unreachable_sentinelE,(_ZN34_INTERNAL_cbadd163_4_k_cu_02fbb04c4cuda3std6ranges3__45__cpo5ssizeE - _ZN34_INTERNAL_cbadd163_4_k_cu_02fbb04c4cuda3std3__420unreachable_sentinelE)
_ZN34_INTERNAL_cbadd163_4_k_cu_02fbb04c4cuda3std3__420unreachable_sentinelE:
	.zero		1
	.type		_ZN34_INTERNAL_cbadd163_4_k_cu_02fbb04c4cuda3std6ranges3__45__cpo5ssizeE,@object
	.size		_ZN34_INTERNAL_cbadd163_4_k_cu_02fbb04c4cuda3std6ranges3__45__cpo5ssizeE,(_ZN34_INTERNAL_cbadd163_4_k_cu_02fbb04c6thrust24THRUST_300001_SM_1000_NS12placeholders2_8E - _ZN34_INTERNAL_cbadd163_4_k_cu_02fbb04c4cuda3std6ranges3__45__cpo5ssizeE)
_ZN34_INTERNAL_cbadd163_4_k_cu_02fbb04c4cuda3std6ranges3__45__cpo5ssizeE:
	.zero		1
	.type		_ZN34_INTERNAL_cbadd163_4_k_cu_02fbb04c6thrust24THRUST_300001_SM_1000_NS12placeholders2_8E,@object
	.size		_ZN34_INTERNAL_cbadd163_4_k_cu_02fbb04c6thrust24THRUST_300001_SM_1000_NS12placeholders2_8E,(_ZN34_INTERNAL_cbadd163_4_k_cu_02fbb04c4cuda3std3__45__cpo5crendE - _ZN34_INTERNAL_cbadd163_4_k_cu_02fbb04c6thrust24THRUST_300001_SM_1000_NS12placeholders2_8E)
_ZN34_INTERNAL_cbadd163_4_k_cu_02fbb04c6thrust24THRUST_300001_SM_1000_NS12placeholders2_8E:
	.zero		1
	.type		_ZN34_INTERNAL_cbadd163_4_k_cu_02fbb04c4cuda3std3__45__cpo5crendE,@object
	.size		_ZN34_INTERNAL_cbadd163_4_k_cu_02fbb04c4cuda3std3__45__cpo5crendE,(_ZN34_INTERNAL_cbadd163_4_k_cu_02fbb04c4cuda3std6ranges3__45__cpo4prevE - _ZN34_INTERNAL_cbadd163_4_k_cu_02fbb04c4cuda3std3__45__cpo5crendE)
_ZN34_INTERNAL_cbadd163_4_k_cu_02fbb04c4cuda3std3__45__cpo5crendE:
	.zero		1
	.type		_ZN34_INTERNAL_cbadd163_4_k_cu_02fbb04c4cuda3std6ranges3__45__cpo4prevE,@object
	.size		_ZN34_INTERNAL_cbadd163_4_k_cu_02fbb04c4cuda3std6ranges3__45__cpo4prevE,(_ZN34_INTERNAL_cbadd163_4_k_cu_02fbb04c4cuda3std6ranges3__45__cpo9iter_moveE - _ZN34_INTERNAL_cbadd163_4_k_cu_02fbb04c4cuda3std6ranges3__45__cpo4prevE)
_ZN34_INTERNAL_cbadd163_4_k_cu_02fbb04c4cuda3std6ranges3__45__cpo4prevE:
	.zero		1
	.type		_ZN34_INTERNAL_cbadd163_4_k_cu_02fbb04c4cuda3std6ranges3__45__cpo9iter_moveE,@object
	.size		_ZN34_INTERNAL_cbadd163_4_k_cu_02fbb04c4cuda3std6ranges3__45__cpo9iter_moveE,(_ZN34_INTERNAL_cbadd163_4_k_cu_02fbb04c6thrust24THRUST_300001_SM_1000_NS6system6detail10sequential3seqE - _ZN34_INTERNAL_cbadd163_4_k_cu_02fbb04c4cuda3std6ranges3__45__cpo9iter_moveE)
_ZN34_INTERNAL_cbadd163_4_k_cu_02fbb04c4cuda3std6ranges3__45__cpo9iter_moveE:
	.zero		1
	.type		_ZN34_INTERNAL_cbadd163_4_k_cu_02fbb04c6thrust24THRUST_300001_SM_1000_NS6system6detail10sequential3seqE,@object
	.size		_ZN34_INTERNAL_cbadd163_4_k_cu_02fbb04c6thrust24THRUST_300001_SM_1000_NS6system6detail10sequential3seqE,(.L_31 - _ZN34_INTERNAL_cbadd163_4_k_cu_02fbb04c6thrust24THRUST_300001_SM_1000_NS6system6detail10sequential3seqE)
_ZN34_INTERNAL_cbadd163_4_k_cu_02fbb04c6thrust24THRUST_300001_SM_1000_NS6system6detail10sequential3seqE:
	.zero		1
.L_31:


//--------------------- .nv.constant0._ZN3cub18CUB_300001_SM_10006detail11EmptyKernelIvEEvv --------------------------
	.section	.nv.constant0._ZN3cub18CUB_300001_SM_10006detail11EmptyKernelIvEEvv,"a",@progbits
	.sectionflags	@""
	.align	4
.nv.constant0._ZN3cub18CUB_300001_SM_10006detail11EmptyKernelIvEEvv:
	.zero		896


//--------------------- .nv.constant0._Z22detectCandidatesKernelPKbP9Candidateiii --------------------------
	.section	.nv.constant0._Z22detectCandidatesKernelPKbP9Candidateiii,"a",@progbits
	.sectionflags	@""
	.align	4
.nv.constant0._Z22detectCandidatesKernelPKbP9Candidateiii:
	.zero		924


//--------------------- SYMBOLS --------------------------

	.type		.nv.reservedSmem.offset0,@object
	.size		.nv.reservedSmem.offset0,0x4
